//
// Generated by NVIDIA NVVM Compiler
//
// Compiler Build ID: CL-36424714
// Cuda compilation tools, release 13.0, V13.0.88
// Based on NVVM 20.0.0
//

.version 9.0
.target sm_100
.address_size 64

	// .globl	_Z11findMaximumPiS_i
// _ZZ11findMaximumPiS_iE5s_max has been demoted

.visible .entry _Z11findMaximumPiS_i(
	.param .u64 .ptr .align 1 _Z11findMaximumPiS_i_param_0,
	.param .u64 .ptr .align 1 _Z11findMaximumPiS_i_param_1,
	.param .u32 _Z11findMaximumPiS_i_param_2
)
{
	.reg .pred 	%p<7>;
	.reg .b32 	%r<21>;
	.reg .b64 	%rd<9>;
	// demoted variable
	.shared .align 4 .b8 _ZZ11findMaximumPiS_iE5s_max[1024];
	ld.param.u64 	%rd1, [_Z11findMaximumPiS_i_param_0];
	ld.param.u64 	%rd2, [_Z11findMaximumPiS_i_param_1];
	ld.param.u32 	%r12, [_Z11findMaximumPiS_i_param_2];
	mov.u32 	%r1, %ctaid.x;
	mov.u32 	%r20, %ntid.x;
	mov.u32 	%r3, %tid.x;
	mad.lo.s32 	%r4, %r1, %r20, %r3;
	setp.ge.s32 	%p1, %r4, %r12;
	mov.b32 	%r19, -2147483648;
	@%p1 bra 	$L__BB0_2;
	cvta.to.global.u64 	%rd3, %rd1;
	mul.wide.s32 	%rd4, %r4, 4;
	add.s64 	%rd5, %rd3, %rd4;
	ld.global.u32 	%r19, [%rd5];
$L__BB0_2:
	shl.b32 	%r13, %r3, 2;
	mov.u32 	%r14, _ZZ11findMaximumPiS_iE5s_max;
	add.s32 	%r7, %r14, %r13;
	st.shared.u32 	[%r7], %r19;
	bar.sync 	0;
	setp.lt.u32 	%p2, %r20, 2;
	@%p2 bra 	$L__BB0_7;
$L__BB0_3:
	mov.u32 	%r8, %r20;
	shr.u32 	%r20, %r8, 1;
	setp.ge.u32 	%p3, %r3, %r20;
	@%p3 bra 	$L__BB0_6;
	ld.shared.u32 	%r15, [%r7];
	shl.b32 	%r16, %r20, 2;
	add.s32 	%r17, %r7, %r16;
	ld.shared.u32 	%r10, [%r17];
	setp.ge.s32 	%p4, %r15, %r10;
	@%p4 bra 	$L__BB0_6;
	st.shared.u32 	[%r7], %r10;
$L__BB0_6:
	bar.sync 	0;
	setp.gt.u32 	%p5, %r8, 3;
	@%p5 bra 	$L__BB0_3;
$L__BB0_7:
	setp.ne.s32 	%p6, %r3, 0;
	@%p6 bra 	$L__BB0_9;
	ld.shared.u32 	%r18, [_ZZ11findMaximumPiS_iE5s_max];
	cvta.to.global.u64 	%rd6, %rd2;
	mul.wide.u32 	%rd7, %r1, 4;
	add.s64 	%rd8, %rd6, %rd7;
	st.global.u32 	[%rd8], %r18;
$L__BB0_9:
	ret;

}


// ===== COMPILED SASS (sm_100) =====

	.target	sm_100

	.elftype	@"ET_EXEC"


//--------------------- .note.nv.tkinfo           --------------------------
	.section	.note.nv.tkinfo,"",@"SHT_NOTE"
	.sectionflags	@"SHF_NOTE_NV_TKINFO"
	.tkinfo
        /*0018*/ 	.word	0x00000002
        /*0030*/ 	.string	""
        /*0030*/ 	.string	"ptxas"
        /*0030*/ 	.string	"Cuda compilation tools, release 13.0, V13.0.88"
        /*0030*/ 	.string	"Build cuda_13.0.r13.0/compiler.36424714_0"
        /*0030*/ 	.string	"-arch sm_100 -m 64 "



//--------------------- .note.nv.cuinfo           --------------------------
	.section	.note.nv.cuinfo,"",@"SHT_NOTE"
	.sectionflags	@"SHF_NOTE_NV_CUINFO"
        /*0018*/ 	.short	0x0002
        /*001a*/ 	.short	0x0064
        /*001c*/ 	.short	0x0082
	.zero		2


//--------------------- .nv.info                  --------------------------
	.section	.nv.info,"",@"SHT_CUDA_INFO"
	.align	4


	//----- nvinfo : EIATTR_REGCOUNT
	.align		4
        /*0000*/ 	.byte	0x04, 0x2f
        /*0002*/ 	.short	(.L_1 - .L_0)
	.align		4
.L_0:
        /*0004*/ 	.word	index@(_Z11findMaximumPiS_i)
        /*0008*/ 	.word	0x0000000a


	//----- nvinfo : EIATTR_FRAME_SIZE
	.align		4
.L_1:
        /*000c*/ 	.byte	0x04, 0x11
        /*000e*/ 	.short	(.L_3 - .L_2)
	.align		4
.L_2:
        /*0010*/ 	.word	index@(_Z11findMaximumPiS_i)
        /*0014*/ 	.word	0x00000000


	//----- nvinfo : EIATTR_MIN_STACK_SIZE
	.align		4
.L_3:
        /*0018*/ 	.byte	0x04, 0x12
        /*001a*/ 	.short	(.L_5 - .L_4)
	.align		4
.L_4:
        /*001c*/ 	.word	index@(_Z11findMaximumPiS_i)
        /*0020*/ 	.word	0x00000000
.L_5:


//--------------------- .nv.compat                --------------------------
	.section	.nv.compat,"",@"SHT_CUDA_COMPAT_INFO"
	.align	4
        /*0000*/ 	.byte	0x02, 0x09, 0x00, 0x00, 0x02, 0x02, 0x01, 0x00, 0x02, 0x05, 0x05, 0x00, 0x03, 0x07, 0x01, 0x01
        /*0010*/ 	.byte	0x02, 0x03, 0x00, 0x00, 0x02, 0x06, 0x01, 0x00, 0x04, 0x0b, 0x08, 0x00, 0x09, 0x00, 0x00, 0x00
        /*0020*/ 	.byte	0x00, 0x00, 0x00, 0x00


//--------------------- .nv.info._Z11findMaximumPiS_i --------------------------
	.section	.nv.info._Z11findMaximumPiS_i,"",@"SHT_CUDA_INFO"
	.sectionflags	@""
	.align	4


	//----- nvinfo : EIATTR_CUDA_API_VERSION
	.align		4
        /*0000*/ 	.byte	0x04, 0x37
        /*0002*/ 	.short	(.L_7 - .L_6)
.L_6:
        /*0004*/ 	.word	0x00000082


	//----- nvinfo : EIATTR_KPARAM_INFO
	.align		4
.L_7:
        /*0008*/ 	.byte	0x04, 0x17
        /*000a*/ 	.short	(.L_9 - .L_8)
.L_8:
        /*000c*/ 	.word	0x00000000
        /*0010*/ 	.short	0x0002
        /*0012*/ 	.short	0x0010
        /*0014*/ 	.byte	0x00, 0xf0, 0x11, 0x00


	//----- nvinfo : EIATTR_KPARAM_INFO
	.align		4
.L_9:
        /*0018*/ 	.byte	0x04, 0x17
        /*001a*/ 	.short	(.L_11 - .L_10)
.L_10:
        /*001c*/ 	.word	0x00000000
        /*0020*/ 	.short	0x0001
        /*0022*/ 	.short	0x0008
        /*0024*/ 	.byte	0x00, 0xf5, 0x21, 0x00


	//----- nvinfo : EIATTR_KPARAM_INFO
	.align		4
.L_11:
        /*0028*/ 	.byte	0x04, 0x17
        /*002a*/ 	.short	(.L_13 - .L_12)
.L_12:
        /*002c*/ 	.word	0x00000000
        /*0030*/ 	.short	0x0000
        /*0032*/ 	.short	0x0000
        /*0034*/ 	.byte	0x00, 0xf5, 0x21, 0x00


	//----- nvinfo : EIATTR_SPARSE_MMA_MASK
	.align		4
.L_13:
        /*0038*/ 	.byte	0x03, 0x50
        /*003a*/ 	.short	0x0000


	//----- nvinfo : EIATTR_MAXREG_COUNT
	.align		4
        /*003c*/ 	.byte	0x03, 0x1b
        /*003e*/ 	.short	0x00ff


	//----- nvinfo : EIATTR_NUM_BARRIERS
	.align		4
        /*0040*/ 	.byte	0x02, 0x4c
        /*0042*/ 	.byte	0x01
	.zero		1


	//----- nvinfo : EIATTR_MERCURY_ISA_VERSION
	.align		4
        /*0044*/ 	.byte	0x03, 0x5f
        /*0046*/ 	.short	0x0101


	//----- nvinfo : EIATTR_VRC_CTA_INIT_COUNT
	.align		4
        /*0048*/ 	.byte	0x02, 0x4a
	.zero		1
	.zero		1


	//----- nvinfo : EIATTR_EXIT_INSTR_OFFSETS
	.align		4
        /*004c*/ 	.byte	0x04, 0x1c
        /*004e*/ 	.short	(.L_15 - .L_14)


	//   ....[0]....
.L_14:
        /*0050*/ 	.word	0x00000240


	//   ....[1]....
        /*0054*/ 	.word	0x000002c0


	//----- nvinfo : EIATTR_CRS_STACK_SIZE
	.align		4
.L_15:
        /*0058*/ 	.byte	0x04, 0x1e
        /*005a*/ 	.short	(.L_17 - .L_16)
.L_16:
        /*005c*/ 	.word	0x00000000


	//----- nvinfo : EIATTR_CBANK_PARAM_SIZE
	.align		4
.L_17:
        /*0060*/ 	.byte	0x03, 0x19
        /*0062*/ 	.short	0x0014


	//----- nvinfo : EIATTR_PARAM_CBANK
	.align		4
        /*0064*/ 	.byte	0x04, 0x0a
        /*0066*/ 	.short	(.L_19 - .L_18)
	.align		4
.L_18:
        /*0068*/ 	.word	index@(.nv.constant0._Z11findMaximumPiS_i)
        /*006c*/ 	.short	0x0380
        /*006e*/ 	.short	0x0014


	//----- nvinfo : EIATTR_SW_WAR
	.align		4
.L_19:
        /*0070*/ 	.byte	0x04, 0x36
        /*0072*/ 	.short	(.L_21 - .L_20)
.L_20:
        /*0074*/ 	.word	0x00000008
.L_21:


//--------------------- .nv.callgraph             --------------------------
	.section	.nv.callgraph,"",@"SHT_CUDA_CALLGRAPH"
	.align	4
	.sectionentsize	8
	.align		4
        /*0000*/ 	.word	0x00000000
	.align		4
        /*0004*/ 	.word	0xffffffff
	.align		4
        /*0008*/ 	.word	0x00000000
	.align		4
        /*000c*/ 	.word	0xfffffffe
	.align		4
        /*0010*/ 	.word	0x00000000
	.align		4
        /*0014*/ 	.word	0xfffffffd
	.align		4
        /*0018*/ 	.word	0x00000000
	.align		4
        /*001c*/ 	.word	0xfffffffc


//--------------------- .text._Z11findMaximumPiS_i --------------------------
	.section	.text._Z11findMaximumPiS_i,"ax",@progbits
	.align	128
        .global         _Z11findMaximumPiS_i
        .type           _Z11findMaximumPiS_i,@function
        .size           _Z11findMaximumPiS_i,(.L_x_5 - _Z11findMaximumPiS_i)
        .other          _Z11findMaximumPiS_i,@"STO_CUDA_ENTRY STV_DEFAULT"
_Z11findMaximumPiS_i:
.text._Z11findMaximumPiS_i:
[----:B------:R-:W-:Y:S01]  /*0000*/  LDC R1, c[0x0][0x37c] ;  /* 0x0000df00ff017b82 */ /* 0x000fe20000000800 */
[----:B------:R-:W0:Y:S01]  /*0010*/  S2R R7, SR_CTAID.X ;  /* 0x0000000000077919 */ /* 0x000e220000002500 */
[----:B------:R-:W0:Y:S01]  /*0020*/  LDCU UR8, c[0x0][0x360] ;  /* 0x00006c00ff0877ac */ /* 0x000e220008000800 */
[----:B------:R-:W-:Y:S01]  /*0030*/  IMAD.MOV.U32 R4, RZ, RZ, -0x80000000 ;  /* 0x80000000ff047424 */ /* 0x000fe200078e00ff */
[----:B------:R-:W0:Y:S01]  /*0040*/  S2R R6, SR_TID.X ;  /* 0x0000000000067919 */ /* 0x000e220000002100 */
[----:B------:R-:W1:Y:S01]  /*0050*/  LDCU UR4, c[0x0][0x390] ;  /* 0x00007200ff0477ac */ /* 0x000e620008000800 */
[----:B------:R-:W2:Y:S01]  /*0060*/  LDCU.64 UR6, c[0x0][0x358] ;  /* 0x00006b00ff0677ac */ /* 0x000ea20008000a00 */
[----:B0-----:R-:W-:-:S05]  /*0070*/  IMAD R5, R7, UR8, R6 ;  /* 0x0000000807057c24 */ /* 0x001fca000f8e0206 */
[----:B-1----:R-:W-:-:S13]  /*0080*/  ISETP.GE.AND P0, PT, R5, UR4, PT ;  /* 0x0000000405007c0c */ /* 0x002fda000bf06270 */
[----:B------:R-:W0:Y:S02]  /*0090*/  @!P0 LDC.64 R2, c[0x0][0x380] ;  /* 0x0000e000ff028b82 */ /* 0x000e240000000a00 */
[----:B0-----:R-:W-:-:S05]  /*00a0*/  @!P0 IMAD.WIDE R2, R5, 0x4, R2 ;  /* 0x0000000405028825 */ /* 0x001fca00078e0202 */
[----:B--2---:R-:W2:Y:S01]  /*00b0*/  @!P0 LDG.E R4, desc[UR6][R2.64] ;  /* 0x0000000602048981 */ /* 0x004ea2000c1e1900 */
[----:B------:R-:W0:Y:S01]  /*00c0*/  S2UR UR5, SR_CgaCtaId ;  /* 0x00000000000579c3 */ /* 0x000e220000008800 */
[----:B------:R-:W-:Y:S01]  /*00d0*/  IMAD.U32 R0, RZ, RZ, UR8 ;  /* 0x00000008ff007e24 */ /* 0x000fe2000f8e00ff */
[----:B------:R-:W-:-:S04]  /*00e0*/  UMOV UR4, 0x400 ;  /* 0x0000040000047882 */ /* 0x000fc80000000000 */
[----:B------:R-:W-:Y:S01]  /*00f0*/  ISETP.GE.U32.AND P0, PT, R0, 0x2, PT ;  /* 0x000000020000780c */ /* 0x000fe20003f06070 */
[----:B0-----:R-:W-:-:S06]  /*0100*/  ULEA UR4, UR5, UR4, 0x18 ;  /* 0x0000000405047291 */ /* 0x001fcc000f8ec0ff */
[----:B------:R-:W-:-:S05]  /*0110*/  LEA R5, R6, UR4, 0x2 ;  /* 0x0000000406057c11 */ /* 0x000fca000f8e10ff */
[----:B--2---:R0:W-:Y:S01]  /*0120*/  STS [R5], R4 ;  /* 0x0000000405007388 */ /* 0x0041e20000000800 */
[----:B------:R-:W-:Y:S06]  /*0130*/  BAR.SYNC.DEFER_BLOCKING 0x0 ;  /* 0x0000000000007b1d */ /* 0x000fec0000010000 */
[----:B------:R-:W-:Y:S05]  /*0140*/  @!P0 BRA `(.L_x_0) ;  /* 0x0000000000388947 */ /* 0x000fea0003800000 */
.L_x_3:
[--C-:B0-----:R-:W-:Y:S01]  /*0150*/  IMAD.MOV.U32 R4, RZ, RZ, R0.reuse ;  /* 0x000000ffff047224 */ /* 0x101fe200078e0000 */
[----:B------:R-:W-:Y:S01]  /*0160*/  SHF.R.U32.HI R0, RZ, 0x1, R0 ;  /* 0x00000001ff007819 */ /* 0x000fe20000011600 */
[----:B------:R-:W-:Y:S03]  /*0170*/  BSSY.RECONVERGENT B0, `(.L_x_1) ;  /* 0x0000008000007945 */ /* 0x000fe60003800200 */
[----:B------:R-:W-:-:S13]  /*0180*/  ISETP.GE.U32.AND P0, PT, R6, R0, PT ;  /* 0x000000000600720c */ /* 0x000fda0003f06070 */
[----:B------:R-:W-:Y:S05]  /*0190*/  @P0 BRA `(.L_x_2) ;  /* 0x0000000000140947 */ /* 0x000fea0003800000 */
[----:B------:R-:W-:Y:S01]  /*01a0*/  IMAD R3, R0, 0x4, R5 ;  /* 0x0000000400037824 */ /* 0x000fe200078e0205 */
[----:B------:R-:W-:Y:S05]  /*01b0*/  LDS R2, [R5] ;  /* 0x0000000005027984 */ /* 0x000fea0000000800 */
[----:B------:R-:W0:Y:S02]  /*01c0*/  LDS R3, [R3] ;  /* 0x0000000003037984 */ /* 0x000e240000000800 */
[----:B0-----:R-:W-:-:S13]  /*01d0*/  ISETP.GE.AND P0, PT, R2, R3, PT ;  /* 0x000000030200720c */ /* 0x001fda0003f06270 */
[----:B------:R0:W-:Y:S02]  /*01e0*/  @!P0 STS [R5], R3 ;  /* 0x0000000305008388 */ /* 0x0001e40000000800 */
.L_x_2:
[----:B------:R-:W-:Y:S05]  /*01f0*/  BSYNC.RECONVERGENT B0 ;  /* 0x0000000000007941 */ /* 0x000fea0003800200 */
.L_x_1:
[----:B------:R-:W-:Y:S01]  /*0200*/  BAR.SYNC.DEFER_BLOCKING 0x0 ;  /* 0x0000000000007b1d */ /* 0x000fe20000010000 */
[----:B------:R-:W-:-:S13]  /*0210*/  ISETP.GT.U32.AND P0, PT, R4, 0x3, PT ;  /* 0x000000030400780c */ /* 0x000fda0003f04070 */
[----:B------:R-:W-:Y:S05]  /*0220*/  @P0 BRA `(.L_x_3) ;  /* 0xfffffffc00c80947 */ /* 0x000fea000383ffff */
.L_x_0:
[----:B------:R-:W-:-:S13]  /*0230*/  ISETP.NE.AND P0, PT, R6, RZ, PT ;  /* 0x000000ff0600720c */ /* 0x000fda0003f05270 */
[----:B------:R-:W-:Y:S05]  /*0240*/  @P0 EXIT ;  /* 0x000000000000094d */ /* 0x000fea0003800000 */
[----:B------:R-:W1:Y:S01]  /*0250*/  S2UR UR5, SR_CgaCtaId ;  /* 0x00000000000579c3 */ /* 0x000e620000008800 */
[----:B------:R-:W-:-:S07]  /*0260*/  UMOV UR4, 0x400 ;  /* 0x0000040000047882 */ /* 0x000fce0000000000 */
[----:B0-----:R-:W0:Y:S01]  /*0270*/  LDC.64 R2, c[0x0][0x388] ;  /* 0x0000e200ff027b82 */ /* 0x001e220000000a00 */
[----:B-1----:R-:W-:Y:S01]  /*0280*/  ULEA UR4, UR5, UR4, 0x18 ;  /* 0x0000000405047291 */ /* 0x002fe2000f8ec0ff */
[----:B0-----:R-:W-:-:S08]  /*0290*/  IMAD.WIDE.U32 R2, R7, 0x4, R2 ;  /* 0x0000000407027825 */ /* 0x001fd000078e0002 */
[----:B------:R-:W0:Y:S04]  /*02a0*/  LDS R5, [UR4] ;  /* 0x00000004ff057984 */ /* 0x000e280008000800 */
[----:B0-----:R-:W-:Y:S01]  /*02b0*/  STG.E desc[UR6][R2.64], R5 ;  /* 0x0000000502007986 */ /* 0x001fe2000c101906 */
[----:B------:R-:W-:Y:S05]  /*02c0*/  EXIT ;  /* 0x000000000000794d */ /* 0x000fea0003800000 */
.L_x_4:
[----:B------:R-:W-:-:S00]  /*02d0*/  BRA `(.L_x_4) ;  /* 0xfffffffc00fc7947 */ /* 0x000fc0000383ffff */
[----:B------:R-:W-:-:S00]  /*02e0*/  NOP ;  /* 0x0000000000007918 */ /* 0x000fc00000000000 */
        /* <DEDUP_REMOVED lines=9> */
.L_x_5:


//--------------------- .nv.shared._Z11findMaximumPiS_i --------------------------
	.section	.nv.shared._Z11findMaximumPiS_i,"aw",@nobits
	.sectionflags	@""
	.align	4
.nv.shared._Z11findMaximumPiS_i:
	.zero		2048


//--------------------- .nv.shared.reserved.0     --------------------------
	.section	.nv.shared.reserved.0,"aw",@nobits
	.weak		__nv_reservedSMEM_offset_0_alias
	.size		__nv_reservedSMEM_offset_0_alias, 0, 64
	.other		__nv_reservedSMEM_offset_0_alias,@"STO_CUDA_RESERVED_SHARED STV_DEFAULT"
__nv_reservedSMEM_offset_0_alias:
	.zero		0
	.zero		64


//--------------------- .nv.constant0._Z11findMaximumPiS_i --------------------------
	.section	.nv.constant0._Z11findMaximumPiS_i,"a",@progbits
	.sectionflags	@""
	.align	4
.nv.constant0._Z11findMaximumPiS_i:
	.zero		916


//--------------------- SYMBOLS --------------------------

	.type		.nv.reservedSmem.offset0,@object
	.size		.nv.reservedSmem.offset0,0x4
	.type		.nv.reservedSmem.cap,@object
	.size		.nv.reservedSmem.cap,0x4
